	.headerflags	@"EF_CUDA_TEXMODE_UNIFIED EF_CUDA_64BIT_ADDRESS EF_CUDA_ACCELERATORS EF_CUDA_SM90 EF_CUDA_VIRTUAL_SM(EF_CUDA_SM90)"
	.elftype	@"ET_EXEC"


//--------------------- .nv.info                  --------------------------
	.section	.nv.info,"",@"SHT_CUDA_INFO"
	.align	4


	//----- nvinfo : EIATTR_REGCOUNT
	.align		4
        /*0000*/ 	.byte	0x04, 0x2f
        /*0002*/ 	.short	(.L_1 - .L_0)
	.align		4
.L_0:
        /*0004*/ 	.word	index@(triton_poi_fused_convolution_leaky_relu_2)
        /*0008*/ 	.word	0x0000000c


	//----- nvinfo : EIATTR_MIN_STACK_SIZE
	.align		4
.L_1:
        /*000c*/ 	.byte	0x04, 0x12
        /*000e*/ 	.short	(.L_3 - .L_2)
	.align		4
.L_2:
        /*0010*/ 	.word	index@(triton_poi_fused_convolution_leaky_relu_2)
        /*0014*/ 	.word	0x00000000


	//----- nvinfo : EIATTR_FRAME_SIZE
	.align		4
.L_3:
        /*0018*/ 	.byte	0x04, 0x11
        /*001a*/ 	.short	(.L_5 - .L_4)
	.align		4
.L_4:
        /*001c*/ 	.word	index@(triton_poi_fused_convolution_leaky_relu_2)
        /*0020*/ 	.word	0x00000000


	//----- nvinfo : EIATTR_MIN_STACK_SIZE
	.align		4
.L_5:
        /*0024*/ 	.byte	0x04, 0x12
        /*0026*/ 	.short	(.L_7 - .L_6)
	.align		4
.L_6:
        /*0028*/ 	.word	index@(triton_poi_fused_convolution_leaky_relu_2)
        /*002c*/ 	.word	0x00000000
.L_7:


//--------------------- .nv.info.triton_poi_fused_convolution_leaky_relu_2 --------------------------
	.section	.nv.info.triton_poi_fused_convolution_leaky_relu_2,"",@"SHT_CUDA_INFO"
	.sectionflags	@""
	.align	4


	//----- nvinfo : EIATTR_CUDA_API_VERSION
	.align		4
        /*0000*/ 	.byte	0x04, 0x37
        /*0002*/ 	.short	(.L_9 - .L_8)
.L_8:
        /*0004*/ 	.word	0x0000007c


	//----- nvinfo : EIATTR_KPARAM_INFO
	.align		4
.L_9:
        /*0008*/ 	.byte	0x04, 0x17
        /*000a*/ 	.short	(.L_11 - .L_10)
.L_10:
        /*000c*/ 	.word	0x00000000
        /*0010*/ 	.short	0x0002
        /*0012*/ 	.short	0x0010
        /*0014*/ 	.byte	0x00, 0xf0, 0x11, 0x00


	//----- nvinfo : EIATTR_KPARAM_INFO
	.align		4
.L_11:
        /*0018*/ 	.byte	0x04, 0x17
        /*001a*/ 	.short	(.L_13 - .L_12)
.L_12:
        /*001c*/ 	.word	0x00000000
        /*0020*/ 	.short	0x0001
        /*0022*/ 	.short	0x0008
        /*0024*/ 	.byte	0x00, 0xf4, 0x21, 0x00


	//----- nvinfo : EIATTR_KPARAM_INFO
	.align		4
.L_13:
        /*0028*/ 	.byte	0x04, 0x17
        /*002a*/ 	.short	(.L_15 - .L_14)
.L_14:
        /*002c*/ 	.word	0x00000000
        /*0030*/ 	.short	0x0000
        /*0032*/ 	.short	0x0000
        /*0034*/ 	.byte	0x00, 0xf4, 0x21, 0x00


	//----- nvinfo : EIATTR_SPARSE_MMA_MASK
	.align		4
.L_15:
        /*0038*/ 	.byte	0x03, 0x50
        /*003a*/ 	.short	0x0000


	//----- nvinfo : EIATTR_MAXREG_COUNT
	.align		4
        /*003c*/ 	.byte	0x03, 0x1b
        /*003e*/ 	.short	0x00ff


	//----- nvinfo : EIATTR_EXIT_INSTR_OFFSETS
	.align		4
        /*0040*/ 	.byte	0x04, 0x1c
        /*0042*/ 	.short	(.L_17 - .L_16)


	//   ....[0]....
.L_16:
        /*0044*/ 	.word	0x000001b0


	//----- nvinfo : EIATTR_REQNTID
	.align		4
.L_17:
        /*0048*/ 	.byte	0x04, 0x10
        /*004a*/ 	.short	(.L_19 - .L_18)
.L_18:
        /*004c*/ 	.word	0x00000080
        /*0050*/ 	.word	0x00000001
        /*0054*/ 	.word	0x00000001


	//----- nvinfo : EIATTR_CBANK_PARAM_SIZE
	.align		4
.L_19:
        /*0058*/ 	.byte	0x03, 0x19
        /*005a*/ 	.short	0x0014


	//----- nvinfo : EIATTR_PARAM_CBANK
	.align		4
        /*005c*/ 	.byte	0x04, 0x0a
        /*005e*/ 	.short	(.L_21 - .L_20)
	.align		4
.L_20:
        /*0060*/ 	.word	index@(.nv.constant0.triton_poi_fused_convolution_leaky_relu_2)
        /*0064*/ 	.short	0x0210
        /*0066*/ 	.short	0x0014


	//----- nvinfo : EIATTR_SW_WAR
	.align		4
.L_21:
        /*0068*/ 	.byte	0x04, 0x36
        /*006a*/ 	.short	(.L_23 - .L_22)
.L_22:
        /*006c*/ 	.word	0x00000008
.L_23:


//--------------------- .nv.callgraph             --------------------------
	.section	.nv.callgraph,"",@"SHT_CUDA_CALLGRAPH"
	.align	4
	.sectionentsize	8
	.align		4
        /*0000*/ 	.word	0x00000000
	.align		4
        /*0004*/ 	.word	0xffffffff
	.align		4
        /*0008*/ 	.word	0x00000000
	.align		4
        /*000c*/ 	.word	0xfffffffe
	.align		4
        /*0010*/ 	.word	0x00000000
	.align		4
        /*0014*/ 	.word	0xfffffffd
	.align		4
        /*0018*/ 	.word	0x00000000
	.align		4
        /*001c*/ 	.word	0xfffffffc


//--------------------- .text.triton_poi_fused_convolution_leaky_relu_2 --------------------------
	.section	.text.triton_poi_fused_convolution_leaky_relu_2,"ax",@progbits
	.align	128
        .global         triton_poi_fused_convolution_leaky_relu_2
        .type           triton_poi_fused_convolution_leaky_relu_2,@function
        .size           triton_poi_fused_convolution_leaky_relu_2,(.L_x_1 - triton_poi_fused_convolution_leaky_relu_2)
        .other          triton_poi_fused_convolution_leaky_relu_2,@"STO_CUDA_ENTRY STV_DEFAULT"
triton_poi_fused_convolution_leaky_relu_2:
.text.triton_poi_fused_convolution_leaky_relu_2:
[----:B------:R-:W-:Y:S01]  /*0000*/  LDC R1, c[0x0][0x28] ;  /* 0x00000a00ff017b82 */ /* 0x000fe20000000800 */
[----:B------:R-:W1:Y:S07]  /*0010*/  S2R R0, SR_TID.X ;  /* 0x0000000000007919 */ /* 0x000e6e0000002100 */
[----:B------:R-:W2:Y:S01]  /*0020*/  LDC.64 R4, c[0x0][0x218] ;  /* 0x00008600ff047b82 */ /* 0x000ea20000000a00 */
[----:B------:R-:W-:Y:S01]  /*0030*/  ULDC.64 UR4, c[0x0][0x208] ;  /* 0x0000820000047ab9 */ /* 0x000fe20000000a00 */
[----:B------:R-:W3:Y:S06]  /*0040*/  S2R R7, SR_CTAID.X ;  /* 0x0000000000077919 */ /* 0x000eec0000002500 */
[----:B------:R-:W4:Y:S01]  /*0050*/  LDC.64 R2, c[0x0][0x210] ;  /* 0x00008400ff027b82 */ /* 0x000f220000000a00 */
[----:B-1----:R-:W-:Y:S01]  /*0060*/  IMAD.SHL.U32 R0, R0, 0x2, RZ ;  /* 0x0000000200007824 */ /* 0x002fe200078e00ff */
[----:B---3--:R-:W-:-:S04]  /*0070*/  SHF.R.S32.HI R6, RZ, 0x17, R7 ;  /* 0x00000017ff067819 */ /* 0x008fc80000011407 */
[----:B------:R-:W-:Y:S02]  /*0080*/  LOP3.LUT R0, R0, 0xfe, RZ, 0xc0, !PT ;  /* 0x000000fe00007812 */ /* 0x000fe400078ec0ff */
[----:B------:R-:W-:-:S03]  /*0090*/  SGXT R6, R6, 0x1 ;  /* 0x000000010606781a */ /* 0x000fc60000000200 */
[----:B------:R-:W-:-:S04]  /*00a0*/  IMAD R7, R7, 0x100, R0 ;  /* 0x0000010007077824 */ /* 0x000fc800078e0200 */
[----:B----4-:R-:W-:Y:S01]  /*00b0*/  IMAD.WIDE R2, R7, 0x4, R2 ;  /* 0x0000000407027825 */ /* 0x010fe200078e0202 */
[----:B------:R-:W-:-:S04]  /*00c0*/  LEA.HI R6, R6, R7, RZ, 0x8 ;  /* 0x0000000706067211 */ /* 0x000fc800078f40ff */
[----:B------:R-:W-:-:S04]  /*00d0*/  SHF.R.S32.HI R6, RZ, 0x8, R6 ;  /* 0x00000008ff067819 */ /* 0x000fc80000011406 */
[----:B------:R-:W-:-:S04]  /*00e0*/  LEA.HI R0, R6, R6, RZ, 0x6 ;  /* 0x0000000606007211 */ /* 0x000fc800078f30ff */
[----:B------:R-:W-:-:S05]  /*00f0*/  LOP3.LUT R9, R0, 0xffffffc0, RZ, 0xc0, !PT ;  /* 0xffffffc000097812 */ /* 0x000fca00078ec0ff */
[----:B------:R-:W-:Y:S02]  /*0100*/  IMAD.IADD R9, R6, 0x1, -R9 ;  /* 0x0000000106097824 */ /* 0x000fe400078e0a09 */
[----:B------:R-:W3:Y:S02]  /*0110*/  LDG.E.64 R6, desc[UR4][R2.64] ;  /* 0x0000000402067981 */ /* 0x000ee4000c1e1b00 */
[----:B--2---:R-:W-:-:S06]  /*0120*/  IMAD.WIDE R4, R9, 0x4, R4 ;  /* 0x0000000409047825 */ /* 0x004fcc00078e0204 */
[----:B------:R-:W3:Y:S02]  /*0130*/  LDG.E.EL R4, desc[UR4][R4.64] ;  /* 0x0000000404047981 */ /* 0x000ee4000c2e1900 */
[CC--:B---3--:R-:W-:Y:S02]  /*0140*/  FSETP.GT.AND P0, PT, R6.reuse, -R4.reuse, PT ;  /* 0x800000040600720b */ /* 0x0c8fe40003f04000 */
[C---:B------:R-:W-:Y:S01]  /*0150*/  FSETP.GT.AND P1, PT, R7.reuse, -R4, PT ;  /* 0x800000040700720b */ /* 0x040fe20003f24000 */
[--C-:B------:R-:W-:Y:S01]  /*0160*/  FADD R6, R6, R4.reuse ;  /* 0x0000000406067221 */ /* 0x100fe20000000000 */
[----:B------:R-:W-:-:S09]  /*0170*/  FADD R7, R7, R4 ;  /* 0x0000000407077221 */ /* 0x000fd20000000000 */
[----:B------:R-:W-:Y:S02]  /*0180*/  @!P0 FMUL R6, R6, 0.10000000149011611938 ;  /* 0x3dcccccd06068820 */ /* 0x000fe40000400000 */
[----:B------:R-:W-:-:S05]  /*0190*/  @!P1 FMUL R7, R7, 0.10000000149011611938 ;  /* 0x3dcccccd07079820 */ /* 0x000fca0000400000 */
[----:B------:R-:W-:Y:S01]  /*01a0*/  STG.E.64 desc[UR4][R2.64], R6 ;  /* 0x0000000602007986 */ /* 0x000fe2000c101b04 */
[----:B------:R-:W-:Y:S05]  /*01b0*/  EXIT ;  /* 0x000000000000794d */ /* 0x000fea0003800000 */
.L_x_0:
[----:B------:R-:W-:-:S00]  /*01c0*/  BRA `(.L_x_0) ;  /* 0xfffffffc00fc7947 */ /* 0x000fc0000383ffff */
[----:B------:R-:W-:-:S00]  /*01d0*/  NOP ;  /* 0x0000000000007918 */ /* 0x000fc00000000000 */
        /* <DEDUP_REMOVED lines=10> */
.L_x_1:


//--------------------- .nv.constant0.triton_poi_fused_convolution_leaky_relu_2 --------------------------
	.section	.nv.constant0.triton_poi_fused_convolution_leaky_relu_2,"a",@progbits
	.sectionflags	@""
	.align	4
.nv.constant0.triton_poi_fused_convolution_leaky_relu_2:
	.zero		548
